	.headerflags	@"EF_CUDA_TEXMODE_UNIFIED EF_CUDA_64BIT_ADDRESS EF_CUDA_SM89 EF_CUDA_VIRTUAL_SM(EF_CUDA_SM89)"
	.elftype	@"ET_EXEC"


//--------------------- .nv.info                  --------------------------
	.section	.nv.info,"",@"SHT_CUDA_INFO"
	.align	4


	//----- nvinfo : EIATTR_REGCOUNT
	.align		4
        /*0000*/ 	.byte	0x04, 0x2f
        /*0002*/ 	.short	(.L_1 - .L_0)
	.align		4
.L_0:
        /*0004*/ 	.word	index@(triton__0d1d2d3d4d5d6d7d8d9d10de11de)
        /*0008*/ 	.word	0x00000028


	//----- nvinfo : EIATTR_MAX_STACK_SIZE
	.align		4
.L_1:
        /*000c*/ 	.byte	0x04, 0x23
        /*000e*/ 	.short	(.L_3 - .L_2)
	.align		4
.L_2:
        /*0010*/ 	.word	index@(triton__0d1d2d3d4d5d6d7d8d9d10de11de)
        /*0014*/ 	.word	0x00000000


	//----- nvinfo : EIATTR_MIN_STACK_SIZE
	.align		4
.L_3:
        /*0018*/ 	.byte	0x04, 0x12
        /*001a*/ 	.short	(.L_5 - .L_4)
	.align		4
.L_4:
        /*001c*/ 	.word	index@(triton__0d1d2d3d4d5d6d7d8d9d10de11de)
        /*0020*/ 	.word	0x00000000


	//----- nvinfo : EIATTR_FRAME_SIZE
	.align		4
.L_5:
        /*0024*/ 	.byte	0x04, 0x11
        /*0026*/ 	.short	(.L_7 - .L_6)
	.align		4
.L_6:
        /*0028*/ 	.word	index@(triton__0d1d2d3d4d5d6d7d8d9d10de11de)
        /*002c*/ 	.word	0x00000000
.L_7:


//--------------------- .nv.info.triton__0d1d2d3d4d5d6d7d8d9d10de11de --------------------------
	.section	.nv.info.triton__0d1d2d3d4d5d6d7d8d9d10de11de,"",@"SHT_CUDA_INFO"
	.align	4


	//----- nvinfo : EIATTR_CUDA_API_VERSION
	.align		4
        /*0000*/ 	.byte	0x04, 0x37
        /*0002*/ 	.short	(.L_9 - .L_8)
.L_8:
        /*0004*/ 	.word	0x0000007b


	//----- nvinfo : EIATTR_PARAM_CBANK
	.align		4
.L_9:
        /*0008*/ 	.byte	0x04, 0x0a
        /*000a*/ 	.short	(.L_11 - .L_10)
	.align		4
.L_10:
        /*000c*/ 	.word	index@(.nv.constant0.triton__0d1d2d3d4d5d6d7d8d9d10de11de)
        /*0010*/ 	.short	0x0160
        /*0012*/ 	.short	0x0058


	//----- nvinfo : EIATTR_CBANK_PARAM_SIZE
	.align		4
.L_11:
        /*0014*/ 	.byte	0x03, 0x19
        /*0016*/ 	.short	0x0058


	//----- nvinfo : EIATTR_KPARAM_INFO
	.align		4
        /*0018*/ 	.byte	0x04, 0x17
        /*001a*/ 	.short	(.L_13 - .L_12)
.L_12:
        /*001c*/ 	.word	0x00000000
        /*0020*/ 	.short	0x000b
        /*0022*/ 	.short	0x0054
        /*0024*/ 	.byte	0x00, 0xf0, 0x11, 0x00


	//----- nvinfo : EIATTR_KPARAM_INFO
	.align		4
.L_13:
        /*0028*/ 	.byte	0x04, 0x17
        /*002a*/ 	.short	(.L_15 - .L_14)
.L_14:
        /*002c*/ 	.word	0x00000000
        /*0030*/ 	.short	0x000a
        /*0032*/ 	.short	0x0050
        /*0034*/ 	.byte	0x00, 0xf0, 0x11, 0x00


	//----- nvinfo : EIATTR_KPARAM_INFO
	.align		4
.L_15:
        /*0038*/ 	.byte	0x04, 0x17
        /*003a*/ 	.short	(.L_17 - .L_16)
.L_16:
        /*003c*/ 	.word	0x00000000
        /*0040*/ 	.short	0x0009
        /*0042*/ 	.short	0x0048
        /*0044*/ 	.byte	0x00, 0xf0, 0x21, 0x00


	//----- nvinfo : EIATTR_KPARAM_INFO
	.align		4
.L_17:
        /*0048*/ 	.byte	0x04, 0x17
        /*004a*/ 	.short	(.L_19 - .L_18)
.L_18:
        /*004c*/ 	.word	0x00000000
        /*0050*/ 	.short	0x0008
        /*0052*/ 	.short	0x0040
        /*0054*/ 	.byte	0x00, 0xf0, 0x21, 0x00


	//----- nvinfo : EIATTR_KPARAM_INFO
	.align		4
.L_19:
        /*0058*/ 	.byte	0x04, 0x17
        /*005a*/ 	.short	(.L_21 - .L_20)
.L_20:
        /*005c*/ 	.word	0x00000000
        /*0060*/ 	.short	0x0007
        /*0062*/ 	.short	0x0038
        /*0064*/ 	.byte	0x00, 0xf0, 0x21, 0x00


	//----- nvinfo : EIATTR_KPARAM_INFO
	.align		4
.L_21:
        /*0068*/ 	.byte	0x04, 0x17
        /*006a*/ 	.short	(.L_23 - .L_22)
.L_22:
        /*006c*/ 	.word	0x00000000
        /*0070*/ 	.short	0x0006
        /*0072*/ 	.short	0x0030
        /*0074*/ 	.byte	0x00, 0xf0, 0x21, 0x00


	//----- nvinfo : EIATTR_KPARAM_INFO
	.align		4
.L_23:
        /*0078*/ 	.byte	0x04, 0x17
        /*007a*/ 	.short	(.L_25 - .L_24)
.L_24:
        /*007c*/ 	.word	0x00000000
        /*0080*/ 	.short	0x0005
        /*0082*/ 	.short	0x0028
        /*0084*/ 	.byte	0x00, 0xf0, 0x21, 0x00


	//----- nvinfo : EIATTR_KPARAM_INFO
	.align		4
.L_25:
        /*0088*/ 	.byte	0x04, 0x17
        /*008a*/ 	.short	(.L_27 - .L_26)
.L_26:
        /*008c*/ 	.word	0x00000000
        /*0090*/ 	.short	0x0004
        /*0092*/ 	.short	0x0020
        /*0094*/ 	.byte	0x00, 0xf0, 0x21, 0x00


	//----- nvinfo : EIATTR_KPARAM_INFO
	.align		4
.L_27:
        /*0098*/ 	.byte	0x04, 0x17
        /*009a*/ 	.short	(.L_29 - .L_28)
.L_28:
        /*009c*/ 	.word	0x00000000
        /*00a0*/ 	.short	0x0003
        /*00a2*/ 	.short	0x0018
        /*00a4*/ 	.byte	0x00, 0xf0, 0x21, 0x00


	//----- nvinfo : EIATTR_KPARAM_INFO
	.align		4
.L_29:
        /*00a8*/ 	.byte	0x04, 0x17
        /*00aa*/ 	.short	(.L_31 - .L_30)
.L_30:
        /*00ac*/ 	.word	0x00000000
        /*00b0*/ 	.short	0x0002
        /*00b2*/ 	.short	0x0010
        /*00b4*/ 	.byte	0x00, 0xf0, 0x21, 0x00


	//----- nvinfo : EIATTR_KPARAM_INFO
	.align		4
.L_31:
        /*00b8*/ 	.byte	0x04, 0x17
        /*00ba*/ 	.short	(.L_33 - .L_32)
.L_32:
        /*00bc*/ 	.word	0x00000000
        /*00c0*/ 	.short	0x0001
        /*00c2*/ 	.short	0x0008
        /*00c4*/ 	.byte	0x00, 0xf0, 0x21, 0x00


	//----- nvinfo : EIATTR_KPARAM_INFO
	.align		4
.L_33:
        /*00c8*/ 	.byte	0x04, 0x17
        /*00ca*/ 	.short	(.L_35 - .L_34)
.L_34:
        /*00cc*/ 	.word	0x00000000
        /*00d0*/ 	.short	0x0000
        /*00d2*/ 	.short	0x0000
        /*00d4*/ 	.byte	0x00, 0xf0, 0x21, 0x00


	//----- nvinfo : EIATTR_MAXREG_COUNT
	.align		4
.L_35:
        /*00d8*/ 	.byte	0x03, 0x1b
        /*00da*/ 	.short	0x00ff


	//----- nvinfo : EIATTR_COOP_GROUP_MASK_REGIDS
	.align		4
        /*00dc*/ 	.byte	0x04, 0x29
        /*00de*/ 	.short	(.L_37 - .L_36)


	//   ....[0]....
.L_36:
        /*00e0*/ 	.word	0xffffffff


	//   ....[1]....
        /*00e4*/ 	.word	0xffffffff


	//   ....[2]....
        /*00e8*/ 	.word	0xffffffff


	//   ....[3]....
        /*00ec*/ 	.word	0xffffffff


	//   ....[4]....
        /*00f0*/ 	.word	0xffffffff


	//   ....[5]....
        /*00f4*/ 	.word	0xffffffff


	//   ....[6]....
        /*00f8*/ 	.word	0xffffffff


	//   ....[7]....
        /*00fc*/ 	.word	0xffffffff


	//   ....[8]....
        /*0100*/ 	.word	0xffffffff


	//   ....[9]....
        /*0104*/ 	.word	0xffffffff


	//   ....[10]....
        /*0108*/ 	.word	0xffffffff


	//   ....[11]....
        /*010c*/ 	.word	0xffffffff


	//   ....[12]....
        /*0110*/ 	.word	0xffffffff


	//   ....[13]....
        /*0114*/ 	.word	0xffffffff


	//   ....[14]....
        /*0118*/ 	.word	0xffffffff


	//   ....[15]....
        /*011c*/ 	.word	0xffffffff


	//----- nvinfo : EIATTR_COOP_GROUP_INSTR_OFFSETS
	.align		4
.L_37:
        /*0120*/ 	.byte	0x04, 0x28
        /*0122*/ 	.short	(.L_39 - .L_38)


	//   ....[0]....
.L_38:
        /*0124*/ 	.word	0x00000920


	//   ....[1]....
        /*0128*/ 	.word	0x00000960


	//   ....[2]....
        /*012c*/ 	.word	0x00000980


	//   ....[3]....
        /*0130*/ 	.word	0x000009a0


	//   ....[4]....
        /*0134*/ 	.word	0x000009c0


	//   ....[5]....
        /*0138*/ 	.word	0x00000a10


	//   ....[6]....
        /*013c*/ 	.word	0x00000a30


	//   ....[7]....
        /*0140*/ 	.word	0x00000a50


	//   ....[8]....
        /*0144*/ 	.word	0x00001410


	//   ....[9]....
        /*0148*/ 	.word	0x00001430


	//   ....[10]....
        /*014c*/ 	.word	0x00001450


	//   ....[11]....
        /*0150*/ 	.word	0x00001470


	//   ....[12]....
        /*0154*/ 	.word	0x00001490


	//   ....[13]....
        /*0158*/ 	.word	0x000014e0


	//   ....[14]....
        /*015c*/ 	.word	0x00001500


	//   ....[15]....
        /*0160*/ 	.word	0x00001530


	//----- nvinfo : EIATTR_EXIT_INSTR_OFFSETS
	.align		4
.L_39:
        /*0164*/ 	.byte	0x04, 0x1c
        /*0166*/ 	.short	(.L_41 - .L_40)


	//   ....[0]....
.L_40:
        /*0168*/ 	.word	0x00001d80


	//   ....[1]....
        /*016c*/ 	.word	0x00001da0


	//----- nvinfo : EIATTR_MAX_THREADS
	.align		4
.L_41:
        /*0170*/ 	.byte	0x04, 0x05
        /*0172*/ 	.short	(.L_43 - .L_42)
.L_42:
        /*0174*/ 	.word	0x00000100
        /*0178*/ 	.word	0x00000001
        /*017c*/ 	.word	0x00000001
.L_43:


//--------------------- .nv.rel.action            --------------------------
	.section	.nv.rel.action,"",@"SHT_CUDA_RELOCINFO"
	.align	8
	.sectionentsize	8
        /*0000*/ 	.byte	0x73, 0x00, 0x00, 0x00, 0x00, 0x00, 0x00, 0x00, 0x00, 0x00, 0x00, 0x11, 0x25, 0x00, 0x05, 0x36


//--------------------- .nv.constant0.triton__0d1d2d3d4d5d6d7d8d9d10de11de --------------------------
	.section	.nv.constant0.triton__0d1d2d3d4d5d6d7d8d9d10de11de,"a",@progbits
	.align	4
.nv.constant0.triton__0d1d2d3d4d5d6d7d8d9d10de11de:
	.zero		440


//--------------------- .text.triton__0d1d2d3d4d5d6d7d8d9d10de11de --------------------------
	.section	.text.triton__0d1d2d3d4d5d6d7d8d9d10de11de,"ax",@progbits
	.sectionflags	@"SHF_BARRIERS=1"
	.sectioninfo	@"SHI_REGISTERS=40"
	.align	128
        .global         triton__0d1d2d3d4d5d6d7d8d9d10de11de
        .type           triton__0d1d2d3d4d5d6d7d8d9d10de11de,@function
        .size           triton__0d1d2d3d4d5d6d7d8d9d10de11de,(.L_x_3 - triton__0d1d2d3d4d5d6d7d8d9d10de11de)
        .other          triton__0d1d2d3d4d5d6d7d8d9d10de11de,@"STO_CUDA_ENTRY STV_DEFAULT"
triton__0d1d2d3d4d5d6d7d8d9d10de11de:
.text.triton__0d1d2d3d4d5d6d7d8d9d10de11de:
[----:B------:R-:W-:-:S02]  /*0000*/  MOV R1, c[0x0][0x28] ;  /* 0x00000a0000017a02 */ /* 0x000fc40000000f00 */
[----:B------:R-:W0:Y:S01]  /*0010*/  S2R R0, SR_TID.X ;  /* 0x0000000000007919 */ /* 0x000e220000002100 */
[----:B------:R-:W-:Y:S01]  /*0020*/  MOV R25, 0x4 ;  /* 0x0000000400197802 */ /* 0x000fe20000000f00 */
[----:B------:R-:W-:Y:S02]  /*0030*/  ULDC.64 UR4, c[0x0][0x118] ;  /* 0x0000460000047ab9 */ /* 0x000fe40000000a00 */
[----:B------:R-:W1:Y:S01]  /*0040*/  S2R R22, SR_CTAID.X ;  /* 0x0000000000167919 */ /* 0x000e620000002500 */
[----:B------:R-:W-:Y:S01]  /*0050*/  MOV R29, 0x10 ;  /* 0x00000010001d7802 */ /* 0x000fe20000000f00 */
[----:B------:R-:W-:Y:S01]  /*0060*/  CS2R R12, SRZ ;  /* 0x00000000000c7805 */ /* 0x000fe2000001ff00 */
[----:B------:R-:W-:Y:S01]  /*0070*/  CS2R R2, SRZ ;  /* 0x0000000000027805 */ /* 0x000fe2000001ff00 */
[C---:B0-----:R-:W-:Y:S02]  /*0080*/  LOP3.LUT R28, R0.reuse, 0xff, RZ, 0xc0, !PT ;  /* 0x000000ff001c7812 */ /* 0x041fe400078ec0ff */
[----:B------:R-:W-:Y:S01]  /*0090*/  SHF.L.U32 R27, R0, 0x2, RZ ;  /* 0x00000002001b7819 */ /* 0x000fe200000006ff */
[----:B-1----:R-:W-:-:S03]  /*00a0*/  IMAD.WIDE R24, R22, R25, c[0x0][0x188] ;  /* 0x0000620016187625 */ /* 0x002fc600078e0219 */
[----:B------:R-:W-:Y:S01]  /*00b0*/  LOP3.LUT R27, R27, 0x3fc, RZ, 0xc0, !PT ;  /* 0x000003fc1b1b7812 */ /* 0x000fe200078ec0ff */
[CC--:B------:R-:W-:Y:S01]  /*00c0*/  IMAD.WIDE.U32 R14, R28.reuse, R29.reuse, c[0x0][0x178] ;  /* 0x00005e001c0e7625 */ /* 0x0c0fe200078e001d */
[----:B------:R-:W-:Y:S01]  /*00d0*/  SHF.R.U32.HI R30, RZ, 0x5, R0 ;  /* 0x00000005ff1e7819 */ /* 0x000fe20000011600 */
[----:B------:R0:W5:Y:S01]  /*00e0*/  LDG.E.EL R24, [R24.64] ;  /* 0x0000000418187981 */ /* 0x000162000c2e1900 */
[----:B------:R-:W-:Y:S01]  /*00f0*/  SHF.R.S32.HI R21, RZ, 0x1f, R22 ;  /* 0x0000001fff157819 */ /* 0x000fe20000011416 */
[----:B------:R-:W-:Y:S01]  /*0100*/  IMAD.WIDE.U32 R28, R28, R29, c[0x0][0x190] ;  /* 0x000064001c1c7625 */ /* 0x000fe200078e001d */
[-C--:B------:R-:W-:Y:S02]  /*0110*/  MOV R16, R14.reuse ;  /* 0x0000000e00107202 */ /* 0x080fe40000000f00 */
[----:B------:R-:W-:Y:S02]  /*0120*/  MOV R20, R14 ;  /* 0x0000000e00147202 */ /* 0x000fe40000000f00 */
[----:B------:R-:W-:-:S02]  /*0130*/  MOV R17, R15 ;  /* 0x0000000f00117202 */ /* 0x000fc40000000f00 */
[----:B------:R-:W-:Y:S01]  /*0140*/  MOV R14, RZ ;  /* 0x000000ff000e7202 */ /* 0x000fe20000000f00 */
[----:B0-----:R-:W-:Y:S01]  /*0150*/  IMAD R25, R22, 0x900, R27 ;  /* 0x0000090016197824 */ /* 0x001fe200078e021b */
[----:B------:R-:W-:Y:S02]  /*0160*/  MOV R26, R28 ;  /* 0x0000001c001a7202 */ /* 0x000fe40000000f00 */
[----:B------:R-:W-:-:S02]  /*0170*/  MOV R23, R29 ;  /* 0x0000001d00177202 */ /* 0x000fc40000000f00 */
.L_x_0:
[-C--:B------:R-:W-:Y:S01]  /*0180*/  IADD3 R4, R27, R14.reuse, RZ ;  /* 0x0000000e1b047210 */ /* 0x080fe20007ffe0ff */
[----:B------:R-:W-:Y:S01]  /*0190*/  CS2R R6, SRZ ;  /* 0x0000000000067805 */ /* 0x000fe2000001ff00 */
[----:B------:R-:W-:Y:S02]  /*01a0*/  IADD3 R32, R25, R14, RZ ;  /* 0x0000000e19207210 */ /* 0x000fe40007ffe0ff */
[----:B------:R-:W-:Y:S02]  /*01b0*/  ISETP.GE.U32.AND P0, PT, R4, 0x900, PT ;  /* 0x000009000400780c */ /* 0x000fe40003f06070 */
[----:B------:R-:W-:Y:S01]  /*01c0*/  MOV R35, 0x2 ;  /* 0x0000000200237802 */ /* 0x000fe20000000f00 */
[----:B------:R-:W-:-:S04]  /*01d0*/  CS2R R4, SRZ ;  /* 0x0000000000047805 */ /* 0x000fc8000001ff00 */
[----:B------:R-:W-:-:S04]  /*01e0*/  IMAD.WIDE R10, R32, R35, c[0x0][0x168] ;  /* 0x00005a00200a7625 */ /* 0x000fc800078e0223 */
[CC--:B------:R-:W-:Y:S02]  /*01f0*/  IMAD.WIDE R8, R32.reuse, R35.reuse, c[0x0][0x170] ;  /* 0x00005c0020087625 */ /* 0x0c0fe400078e0223 */
[----:B------:R0:W2:Y:S04]  /*0200*/  @!P0 LDG.E.EL.64 R4, [R10.64] ;  /* 0x000000040a048981 */ /* 0x0000a8000c2e1b00 */
[----:B------:R1:W3:Y:S01]  /*0210*/  @!P0 LDG.E.EL.64 R6, [R8.64] ;  /* 0x0000000408068981 */ /* 0x0002e2000c2e1b00 */
[----:B------:R-:W-:Y:S01]  /*0220*/  IMAD.WIDE R34, R32, R35, c[0x0][0x180] ;  /* 0x0000600020227625 */ /* 0x000fe200078e0223 */
[----:B0-----:R-:W-:Y:S01]  /*0230*/  CS2R R10, SRZ ;  /* 0x00000000000a7805 */ /* 0x001fe2000001ff00 */
[----:B-1----:R-:W-:Y:S01]  /*0240*/  CS2R R8, SRZ ;  /* 0x0000000000087805 */ /* 0x002fe2000001ff00 */
[----:B--2---:R-:W-:-:S02]  /*0250*/  SEL R4, R4, RZ, !P0 ;  /* 0x000000ff04047207 */ /* 0x004fc40004000000 */
[----:B---3--:R-:W-:Y:S02]  /*0260*/  SEL R18, R6, RZ, !P0 ;  /* 0x000000ff06127207 */ /* 0x008fe40004000000 */
[----:B------:R-:W-:Y:S02]  /*0270*/  PRMT R6, R4, 0x7632, R6 ;  /* 0x0000763204067816 */ /* 0x000fe40000000006 */
[----:B------:R-:W-:Y:S02]  /*0280*/  PRMT R19, R18, 0x7632, R19 ;  /* 0x0000763212137816 */ /* 0x000fe40000000013 */
[----:B------:R-:W-:Y:S02]  /*0290*/  SHF.L.U32 R4, R4, 0x10, RZ ;  /* 0x0000001004047819 */ /* 0x000fe400000006ff */
[----:B------:R-:W-:Y:S02]  /*02a0*/  SHF.L.U32 R33, R18, 0x10, RZ ;  /* 0x0000001012217819 */ /* 0x000fe400000006ff */
[----:B------:R-:W-:-:S02]  /*02b0*/  SHF.L.U32 R31, R6, 0x10, RZ ;  /* 0x00000010061f7819 */ /* 0x000fc400000006ff */
[----:B------:R-:W-:Y:S01]  /*02c0*/  SHF.L.U32 R36, R19, 0x10, RZ ;  /* 0x0000001013247819 */ /* 0x000fe200000006ff */
[----:B------:R-:W-:Y:S01]  /*02d0*/  FADD R6, R4, R33 ;  /* 0x0000002104067221 */ /* 0x000fe20000000000 */
[----:B------:R-:W-:Y:S01]  /*02e0*/  SEL R33, R5, RZ, !P0 ;  /* 0x000000ff05217207 */ /* 0x000fe20004000000 */
[----:B------:R-:W-:Y:S02]  /*02f0*/  CS2R R18, SRZ ;  /* 0x0000000000127805 */ /* 0x000fe4000001ff00 */
[----:B------:R-:W-:Y:S01]  /*0300*/  FADD R31, R31, R36 ;  /* 0x000000241f1f7221 */ /* 0x000fe20000000000 */
[----:B------:R-:W-:Y:S02]  /*0310*/  SEL R36, R7, RZ, !P0 ;  /* 0x000000ff07247207 */ /* 0x000fe40004000000 */
[----:B------:R-:W-:Y:S01]  /*0320*/  SHF.L.U32 R7, R33, 0x10, RZ ;  /* 0x0000001021077819 */ /* 0x000fe200000006ff */
[----:B------:R0:W2:Y:S01]  /*0330*/  @!P0 LDG.E.EL.64 R18, [R34.64] ;  /* 0x0000000422128981 */ /* 0x0000a2000c2e1b00 */
[----:B------:R-:W-:-:S02]  /*0340*/  SHF.L.U32 R4, R36, 0x10, RZ ;  /* 0x0000001024047819 */ /* 0x000fc400000006ff */
[----:B------:R-:W-:-:S03]  /*0350*/  @!P0 MOV R5, R15 ;  /* 0x0000000f00058202 */ /* 0x000fc60000000f00 */
[----:B------:R-:W-:Y:S01]  /*0360*/  FADD R7, R7, R4 ;  /* 0x0000000407077221 */ /* 0x000fe20000000000 */
[----:B------:R-:W-:-:S05]  /*0370*/  @!P0 MOV R4, R20 ;  /* 0x0000001400048202 */ /* 0x000fca0000000f00 */
[----:B------:R-:W0:Y:S01]  /*0380*/  @!P0 LDG.E.EL.128 R8, [R4.64] ;  /* 0x0000000404088981 */ /* 0x000e22000c2e1d00 */
[----:B------:R-:W-:Y:S02]  /*0390*/  PRMT R33, R33, 0x7632, R33 ;  /* 0x0000763221217816 */ /* 0x000fe40000000021 */
[----:B------:R-:W-:Y:S02]  /*03a0*/  PRMT R36, R36, 0x7632, R36 ;  /* 0x0000763224247816 */ /* 0x000fe40000000024 */
[----:B------:R-:W-:Y:S02]  /*03b0*/  SHF.L.U32 R33, R33, 0x10, RZ ;  /* 0x0000001021217819 */ /* 0x000fe400000006ff */
[----:B------:R-:W-:Y:S02]  /*03c0*/  SHF.L.U32 R36, R36, 0x10, RZ ;  /* 0x0000001024247819 */ /* 0x000fe400000006ff */
[----:B------:R-:W-:Y:S02]  /*03d0*/  @!P0 MOV R37, R23 ;  /* 0x0000001700258202 */ /* 0x000fe40000000f00 */
[----:B0-----:R-:W-:Y:S01]  /*03e0*/  SEL R34, R8, RZ, !P0 ;  /* 0x000000ff08227207 */ /* 0x001fe20004000000 */
[----:B------:R-:W-:Y:S01]  /*03f0*/  FADD R8, R33, R36 ;  /* 0x0000002421087221 */ /* 0x000fe20000000000 */
[----:B------:R-:W-:-:S02]  /*0400*/  SEL R10, R10, RZ, !P0 ;  /* 0x000000ff0a0a7207 */ /* 0x000fc40004000000 */
[----:B------:R-:W-:Y:S01]  /*0410*/  SEL R35, R9, RZ, !P0 ;  /* 0x000000ff09237207 */ /* 0x000fe20004000000 */
[----:B------:R-:W-:Y:S01]  /*0420*/  FADD R9, R34, 1 ;  /* 0x3f80000022097421 */ /* 0x000fe20000000000 */
[----:B------:R-:W-:Y:S01]  /*0430*/  @!P0 MOV R36, R26 ;  /* 0x0000001a00248202 */ /* 0x000fe20000000f00 */
[----:B------:R-:W-:Y:S02]  /*0440*/  FADD R10, R10, 1 ;  /* 0x3f8000000a0a7421 */ /* 0x000fe40000000000 */
[----:B------:R-:W-:Y:S01]  /*0450*/  FADD R4, R35, 1 ;  /* 0x3f80000023047421 */ /* 0x000fe20000000000 */
[----:B------:R-:W-:Y:S01]  /*0460*/  FMUL R34, R6, R9 ;  /* 0x0000000906227220 */ /* 0x000fe20000400000 */
[----:B------:R-:W-:Y:S01]  /*0470*/  SEL R9, R11, RZ, !P0 ;  /* 0x000000ff0b097207 */ /* 0x000fe20004000000 */
[----:B------:R-:W-:Y:S01]  /*0480*/  FMUL R35, R7, R10 ;  /* 0x0000000a07237220 */ /* 0x000fe20000400000 */
[----:B------:R-:W-:Y:S01]  /*0490*/  FMUL R31, R31, R4 ;  /* 0x000000041f1f7220 */ /* 0x000fe20000400000 */
[----:B------:R-:W-:Y:S01]  /*04a0*/  CS2R R6, SRZ ;  /* 0x0000000000067805 */ /* 0x000fe2000001ff00 */
[----:B------:R-:W-:Y:S01]  /*04b0*/  CS2R R4, SRZ ;  /* 0x0000000000047805 */ /* 0x000fe2000001ff00 */
[----:B------:R-:W-:Y:S01]  /*04c0*/  FADD R9, R9, 1 ;  /* 0x3f80000009097421 */ /* 0x000fe20000000000 */
[----:B------:R-:W-:Y:S01]  /*04d0*/  MOV R33, 0x4 ;  /* 0x0000000400217802 */ /* 0x000fe20000000f00 */
[----:B------:R-:W-:-:S03]  /*04e0*/  CS2R R10, SRZ ;  /* 0x00000000000a7805 */ /* 0x000fc6000001ff00 */
[----:B------:R0:W3:Y:S01]  /*04f0*/  @!P0 LDG.E.EL.128 R4, [R36.64] ;  /* 0x0000000424048981 */ /* 0x0000e2000c2e1d00 */
[----:B------:R-:W-:Y:S01]  /*0500*/  IMAD.WIDE R32, R32, R33, c[0x0][0x198] ;  /* 0x0000660020207625 */ /* 0x000fe200078e0221 */
[----:B0-----:R-:W-:Y:S02]  /*0510*/  FMUL R36, R8, R9 ;  /* 0x0000000908247220 */ /* 0x001fe40000400000 */
[----:B------:R-:W-:-:S06]  /*0520*/  CS2R R8, SRZ ;  /* 0x0000000000087805 */ /* 0x000fcc000001ff00 */
[----:B------:R0:W4:Y:S01]  /*0530*/  @!P0 LDG.E.EL.128 R8, [R32.64] ;  /* 0x0000000420088981 */ /* 0x000122000c2e1d00 */
[----:B--2---:R-:W-:Y:S02]  /*0540*/  SEL R18, R18, RZ, !P0 ;  /* 0x000000ff12127207 */ /* 0x004fe40004000000 */
[----:B------:R-:W-:Y:S02]  /*0550*/  SEL R19, R19, RZ, !P0 ;  /* 0x000000ff13137207 */ /* 0x000fe40004000000 */
[C---:B------:R-:W-:Y:S02]  /*0560*/  SHF.L.U32 R37, R18.reuse, 0x10, RZ ;  /* 0x0000001012257819 */ /* 0x040fe400000006ff */
[----:B------:R-:W-:Y:S02]  /*0570*/  PRMT R18, R18, 0x7632, R18 ;  /* 0x0000763212127816 */ /* 0x000fe40000000012 */
[----:B------:R-:W-:Y:S01]  /*0580*/  IADD3 R14, R14, 0x400, RZ ;  /* 0x000004000e0e7810 */ /* 0x000fe20007ffe0ff */
[----:B-----5:R-:W-:Y:S01]  /*0590*/  FMUL R37, R24, R37 ;  /* 0x0000002518257220 */ /* 0x020fe20000400000 */
[----:B0-----:R-:W-:-:S02]  /*05a0*/  SHF.L.U32 R33, R19, 0x10, RZ ;  /* 0x0000001013217819 */ /* 0x001fc400000006ff */
[----:B------:R-:W-:Y:S02]  /*05b0*/  PRMT R19, R19, 0x7632, R19 ;  /* 0x0000763213137816 */ /* 0x000fe40000000013 */
[----:B------:R-:W-:Y:S02]  /*05c0*/  IADD3 R26, P1, R26, 0x1000, RZ ;  /* 0x000010001a1a7810 */ /* 0x000fe40007f3e0ff */
[----:B------:R-:W-:Y:S02]  /*05d0*/  SHF.L.U32 R19, R19, 0x10, RZ ;  /* 0x0000001013137819 */ /* 0x000fe400000006ff */
[----:B------:R-:W-:Y:S02]  /*05e0*/  IADD3 R20, P2, R20, 0x1000, RZ ;  /* 0x0000100014147810 */ /* 0x000fe40007f5e0ff */
[----:B------:R-:W-:Y:S02]  /*05f0*/  IADD3.X R23, RZ, R23, RZ, P1, !PT ;  /* 0x00000017ff177210 */ /* 0x000fe40000ffe4ff */
[----:B------:R-:W-:-:S02]  /*0600*/  IADD3.X R15, RZ, R15, RZ, P2, !PT ;  /* 0x0000000fff0f7210 */ /* 0x000fc400017fe4ff */
[----:B---3--:R-:W-:Y:S02]  /*0610*/  SEL R4, R4, RZ, !P0 ;  /* 0x000000ff04047207 */ /* 0x008fe40004000000 */
[----:B------:R-:W-:Y:S02]  /*0620*/  SEL R6, R6, RZ, !P0 ;  /* 0x000000ff06067207 */ /* 0x000fe40004000000 */
[----:B------:R-:W-:Y:S01]  /*0630*/  SEL R7, R7, RZ, !P0 ;  /* 0x000000ff07077207 */ /* 0x000fe20004000000 */
[----:B------:R-:W-:-:S04]  /*0640*/  FADD R4, R4, 1 ;  /* 0x3f80000004047421 */ /* 0x000fc80000000000 */
[----:B------:R-:W-:Y:S01]  /*0650*/  FADD R7, R7, 1 ;  /* 0x3f80000007077421 */ /* 0x000fe20000000000 */
[----:B----4-:R-:W-:Y:S02]  /*0660*/  SEL R8, R8, RZ, !P0 ;  /* 0x000000ff08087207 */ /* 0x010fe40004000000 */
[----:B------:R-:W-:Y:S02]  /*0670*/  SEL R10, R10, RZ, !P0 ;  /* 0x000000ff0a0a7207 */ /* 0x000fe40004000000 */
[----:B------:R-:W-:Y:S01]  /*0680*/  SEL R11, R11, RZ, !P0 ;  /* 0x000000ff0b0b7207 */ /* 0x000fe20004000000 */
[----:B------:R-:W-:Y:S01]  /*0690*/  FMUL R8, R8, 48 ;  /* 0x4240000008087820 */ /* 0x000fe20000400000 */
[----:B------:R-:W-:Y:S01]  /*06a0*/  SEL R9, R9, RZ, !P0 ;  /* 0x000000ff09097207 */ /* 0x000fe20004000000 */
[----:B------:R-:W-:Y:S02]  /*06b0*/  FMUL R10, R10, 48 ;  /* 0x424000000a0a7820 */ /* 0x000fe40000400000 */
[----:B------:R-:W-:Y:S01]  /*06c0*/  FFMA R37, R37, R4, R8 ;  /* 0x0000000425257223 */ /* 0x000fe20000000008 */
[----:B------:R-:W-:Y:S01]  /*06d0*/  FMUL R4, R24, R33 ;  /* 0x0000002118047220 */ /* 0x000fe20000400000 */
[----:B------:R-:W-:Y:S01]  /*06e0*/  FADD R33, R6, 1 ;  /* 0x3f80000006217421 */ /* 0x000fe20000000000 */
[----:B------:R-:W-:Y:S01]  /*06f0*/  FMUL R11, R11, 48 ;  /* 0x424000000b0b7820 */ /* 0x000fe20000400000 */
[----:B------:R-:W-:Y:S01]  /*0700*/  FMUL R6, R24, R19 ;  /* 0x0000001318067220 */ /* 0x000fe20000400000 */
[----:B------:R-:W-:Y:S01]  /*0710*/  FMUL R8, R9, 48 ;  /* 0x4240000009087820 */ /* 0x000fe20000400000 */
[----:B------:R-:W-:Y:S01]  /*0720*/  FFMA R4, R4, R33, R10 ;  /* 0x0000002104047223 */ /* 0x000fe2000000000a */
[----:B------:R-:W-:Y:S01]  /*0730*/  SEL R10, R5, RZ, !P0 ;  /* 0x000000ff050a7207 */ /* 0x000fe20004000000 */
[----:B------:R-:W-:Y:S01]  /*0740*/  FFMA R7, R6, R7, R11 ;  /* 0x0000000706077223 */ /* 0x000fe2000000000b */
[----:B------:R-:W-:Y:S01]  /*0750*/  SHF.L.U32 R5, R18, 0x10, RZ ;  /* 0x0000001012057819 */ /* 0x000fe200000006ff */
[----:B------:R-:W-:Y:S01]  /*0760*/  FMUL R4, R35, R4 ;  /* 0x0000000423047220 */ /* 0x000fe20000400000 */
[----:B------:R-:W-:Y:S01]  /*0770*/  FMUL R34, R34, R37 ;  /* 0x0000002522227220 */ /* 0x000fe20000400000 */
[----:B------:R-:W-:Y:S01]  /*0780*/  FADD R6, R10, 1 ;  /* 0x3f8000000a067421 */ /* 0x000fe20000000000 */
[----:B------:R-:W-:Y:S01]  /*0790*/  FMUL R7, R36, R7 ;  /* 0x0000000724077220 */ /* 0x000fe20000400000 */
[----:B------:R-:W-:Y:S01]  /*07a0*/  FMUL R5, R24, R5 ;  /* 0x0000000518057220 */ /* 0x000fe20000400000 */
[----:B------:R-:W-:-:S02]  /*07b0*/  FSEL R4, R4, -RZ, !P0 ;  /* 0x800000ff04047208 */ /* 0x000fc40004000000 */
[----:B------:R-:W-:Y:S01]  /*07c0*/  FSEL R34, R34, -RZ, !P0 ;  /* 0x800000ff22227208 */ /* 0x000fe20004000000 */
[----:B------:R-:W-:Y:S01]  /*07d0*/  FFMA R6, R5, R6, R8 ;  /* 0x0000000605067223 */ /* 0x000fe20000000008 */
[----:B------:R-:W-:Y:S01]  /*07e0*/  FSEL R7, R7, -RZ, !P0 ;  /* 0x800000ff07077208 */ /* 0x000fe20004000000 */
[----:B------:R-:W-:Y:S02]  /*07f0*/  FADD R5, R4, R3 ;  /* 0x0000000304057221 */ /* 0x000fe40000000000 */
[----:B------:R-:W-:Y:S01]  /*0800*/  FMUL R6, R31, R6 ;  /* 0x000000061f067220 */ /* 0x000fe20000400000 */
[----:B------:R-:W-:Y:S01]  /*0810*/  FADD R13, R34, R13 ;  /* 0x0000000d220d7221 */ /* 0x000fe20000000000 */
[----:B------:R-:W-:-:S03]  /*0820*/  FADD R7, R7, R2 ;  /* 0x0000000207077221 */ /* 0x000fc60000000000 */
[----:B------:R-:W-:Y:S02]  /*0830*/  FSEL R3, R6, -RZ, !P0 ;  /* 0x800000ff06037208 */ /* 0x000fe40004000000 */
[----:B------:R-:W-:Y:S02]  /*0840*/  ISETP.GE.U32.AND P0, PT, R14, 0x900, PT ;  /* 0x000009000e00780c */ /* 0x000fe40003f06070 */
[----:B------:R-:W-:Y:S01]  /*0850*/  MOV R2, R7 ;  /* 0x0000000700027202 */ /* 0x000fe20000000f00 */
[----:B------:R-:W-:Y:S01]  /*0860*/  FADD R12, R3, R12 ;  /* 0x0000000c030c7221 */ /* 0x000fe20000000000 */
[----:B------:R-:W-:-:S09]  /*0870*/  MOV R3, R5 ;  /* 0x0000000500037202 */ /* 0x000fd20000000f00 */
[----:B------:R-:W-:Y:S05]  /*0880*/  @!P0 BRA `(.L_x_0) ;  /* 0xfffff8f000008947 */ /* 0x000fea000383ffff */
[----:B------:R-:W-:Y:S01]  /*0890*/  FADD R2, R12, R13 ;  /* 0x0000000d0c027221 */ /* 0x000fe20000000000 */
[C---:B------:R-:W-:Y:S02]  /*08a0*/  LOP3.LUT P1, RZ, R0.reuse, 0x1f, RZ, 0xc0, !PT ;  /* 0x0000001f00ff7812 */ /* 0x040fe4000782c0ff */
[----:B------:R-:W-:Y:S01]  /*08b0*/  ISETP.GE.AND P2, PT, R0, 0x8, PT ;  /* 0x000000080000780c */ /* 0x000fe20003f46270 */
[----:B------:R-:W-:Y:S01]  /*08c0*/  FADD R2, R5, R2 ;  /* 0x0000000205027221 */ /* 0x000fe20000000000 */
[----:B------:R-:W-:Y:S02]  /*08d0*/  SHF.L.U32 R30, R30, 0x2, RZ ;  /* 0x000000021e1e7819 */ /* 0x000fe400000006ff */
[----:B------:R-:W-:Y:S01]  /*08e0*/  LOP3.LUT P0, RZ, R0, 0x7, RZ, 0xc0, !PT ;  /* 0x0000000700ff7812 */ /* 0x000fe2000780c0ff */
[----:B------:R-:W-:Y:S01]  /*08f0*/  FADD R2, R7, R2 ;  /* 0x0000000207027221 */ /* 0x000fe20000000000 */
[----:B------:R-:W-:Y:S02]  /*0900*/  LEA R8, P3, R22, c[0x0][0x1a0], 0x2 ;  /* 0x0000680016087a11 */ /* 0x000fe400078610ff */
[----:B------:R-:W-:-:S02]  /*0910*/  ISETP.LT.AND P0, PT, R0, 0x8, !P0 ;  /* 0x000000080000780c */ /* 0x000fc40004701270 */
[----:B------:R-:W0:Y:S01]  /*0920*/  SHFL.BFLY PT, R3, R2, 0x10, 0x1f ;  /* 0x0e001f0002037f89 */ /* 0x000e2200000e0000 */
[----:B------:R-:W-:Y:S01]  /*0930*/  LEA.HI.X R9, R22, c[0x0][0x1a4], R21, 0x2, P3 ;  /* 0x0000690016097a11 */ /* 0x000fe200018f1415 */
[----:B0-----:R-:W-:Y:S01]  /*0940*/  FADD R3, R2, R3 ;  /* 0x0000000302037221 */ /* 0x001fe20000000000 */
[----:B------:R-:W-:-:S04]  /*0950*/  LOP3.LUT R2, R30, 0x1c, RZ, 0xe2, !PT ;  /* 0x0000001c1e027812 */ /* 0x000fc800078ee2ff */
[----:B------:R-:W0:Y:S02]  /*0960*/  SHFL.BFLY PT, R4, R3, 0x8, 0x1f ;  /* 0x0d001f0003047f89 */ /* 0x000e2400000e0000 */
[----:B0-----:R-:W-:-:S05]  /*0970*/  FADD R4, R3, R4 ;  /* 0x0000000403047221 */ /* 0x001fca0000000000 */
[----:B------:R-:W0:Y:S02]  /*0980*/  SHFL.BFLY PT, R5, R4, 0x4, 0x1f ;  /* 0x0c801f0004057f89 */ /* 0x000e2400000e0000 */
[----:B0-----:R-:W-:-:S05]  /*0990*/  FADD R5, R4, R5 ;  /* 0x0000000504057221 */ /* 0x001fca0000000000 */
[----:B------:R-:W0:Y:S02]  /*09a0*/  SHFL.BFLY PT, R6, R5, 0x2, 0x1f ;  /* 0x0c401f0005067f89 */ /* 0x000e2400000e0000 */
[----:B0-----:R-:W-:-:S05]  /*09b0*/  FADD R6, R5, R6 ;  /* 0x0000000605067221 */ /* 0x001fca0000000000 */
[----:B------:R-:W0:Y:S02]  /*09c0*/  SHFL.BFLY PT, R7, R6, 0x1, 0x1f ;  /* 0x0c201f0006077f89 */ /* 0x000e2400000e0000 */
[----:B0-----:R-:W-:-:S05]  /*09d0*/  FADD R7, R6, R7 ;  /* 0x0000000706077221 */ /* 0x001fca0000000000 */
[----:B------:R-:W-:Y:S04]  /*09e0*/  @!P1 STS [R2], R7 ;  /* 0x0000000702009388 */ /* 0x000fe80000000800 */
[----:B------:R-:W-:Y:S06]  /*09f0*/  BAR.SYNC 0x0 ;  /* 0x0000000000007b1d */ /* 0x000fec0000000000 */
[----:B------:R-:W0:Y:S04]  /*0a00*/  @!P2 LDS R10, [R0.X4] ;  /* 0x00000000000aa984 */ /* 0x000e280000004800 */
[----:B0-----:R-:W0:Y:S02]  /*0a10*/  SHFL.BFLY PT, R3, R10, 0x4, 0x1f ;  /* 0x0c801f000a037f89 */ /* 0x001e2400000e0000 */
[----:B0-----:R-:W-:-:S05]  /*0a20*/  FADD R3, R10, R3 ;  /* 0x000000030a037221 */ /* 0x001fca0000000000 */
[----:B------:R-:W0:Y:S02]  /*0a30*/  SHFL.BFLY PT, R4, R3, 0x2, 0x1f ;  /* 0x0c401f0003047f89 */ /* 0x000e2400000e0000 */
[----:B0-----:R-:W-:-:S05]  /*0a40*/  FADD R5, R3, R4 ;  /* 0x0000000403057221 */ /* 0x001fca0000000000 */
[----:B------:R-:W0:Y:S02]  /*0a50*/  SHFL.BFLY PT, R4, R5, 0x1, 0x1f ;  /* 0x0c201f0005047f89 */ /* 0x000e2400000e0000 */
[----:B0-----:R-:W-:-:S05]  /*0a60*/  FADD R11, R5, R4 ;  /* 0x00000004050b7221 */ /* 0x001fca0000000000 */
[----:B------:R-:W-:Y:S04]  /*0a70*/  @P0 STS [R0.X4], R11 ;  /* 0x0000000b00000388 */ /* 0x000fe80000004800 */
[----:B------:R-:W-:Y:S06]  /*0a80*/  BAR.SYNC 0x0 ;  /* 0x0000000000007b1d */ /* 0x000fec0000000000 */
[----:B------:R-:W2:Y:S01]  /*0a90*/  LDG.E.EL R4, [R8.64] ;  /* 0x0000000408047981 */ /* 0x000ea2000c2e1900 */
[----:B------:R-:W-:Y:S01]  /*0aa0*/  MOV R20, RZ ;  /* 0x000000ff00147202 */ /* 0x000fe20000000f00 */
[----:B------:R-:W-:Y:S01]  /*0ab0*/  CS2R R22, SRZ ;  /* 0x0000000000167805 */ /* 0x000fe2000001ff00 */
[----:B------:R-:W-:Y:S01]  /*0ac0*/  MOV R5, RZ ;  /* 0x000000ff00057202 */ /* 0x000fe20000000f00 */
[----:B------:R-:W0:Y:S02]  /*0ad0*/  LDS R2, [RZ] ;  /* 0x00000000ff027984 */ /* 0x000e240000000800 */
[----:B0-----:R-:W-:Y:S01]  /*0ae0*/  FMUL R3, R2, -0.5 ;  /* 0xbf00000002037820 */ /* 0x001fe20000400000 */
[----:B------:R-:W-:Y:S01]  /*0af0*/  MOV R2, R28 ;  /* 0x0000001c00027202 */ /* 0x000fe20000000f00 */
[----:B--2---:R-:W-:-:S04]  /*0b00*/  FMUL R7, R4, R4 ;  /* 0x0000000404077220 */ /* 0x004fc80000400000 */
[----:B------:R-:W-:Y:S01]  /*0b10*/  FMUL R6, R4, R7 ;  /* 0x0000000704067220 */ /* 0x000fe20000400000 */
[----:B------:R-:W-:-:S03]  /*0b20*/  MOV R7, RZ ;  /* 0x000000ff00077202 */ /* 0x000fc60000000f00 */
[----:B------:R-:W-:Y:S01]  /*0b30*/  FMUL R6, R3, R6 ;  /* 0x0000000603067220 */ /* 0x000fe20000400000 */
[----:B------:R-:W-:-:S03]  /*0b40*/  MOV R3, R29 ;  /* 0x0000001d00037202 */ /* 0x000fc60000000f00 */
[----:B------:R-:W-:-:S01]  /*0b50*/  FMUL R21, R6, 0.00043402778101153671741 ;  /* 0x39e38e3906157820 */ /* 0x000fc20000400000 */
.L_x_1:
[-C--:B------:R-:W-:Y:S01]  /*0b60*/  IADD3 R6, R27, R20.reuse, RZ ;  /* 0x000000141b067210 */ /* 0x080fe20007ffe0ff */
[----:B------:R-:W-:Y:S01]  /*0b70*/  CS2R R12, SRZ ;  /* 0x00000000000c7805 */ /* 0x000fe2000001ff00 */
[----:B------:R-:W-:Y:S01]  /*0b80*/  IADD3 R33, R25, R20, RZ ;  /* 0x0000001419217210 */ /* 0x000fe20007ffe0ff */
[----:B------:R-:W-:Y:S01]  /*0b90*/  CS2R R14, SRZ ;  /* 0x00000000000e7805 */ /* 0x000fe2000001ff00 */
[----:B------:R-:W-:Y:S02]  /*0ba0*/  ISETP.GE.U32.AND P3, PT, R6, 0x900, PT ;  /* 0x000009000600780c */ /* 0x000fe40003f66070 */
[----:B------:R-:W-:-:S05]  /*0bb0*/  MOV R6, 0x2 ;  /* 0x0000000200067802 */ /* 0x000fca0000000f00 */
[----:B0-----:R-:W-:-:S04]  /*0bc0*/  IMAD.WIDE R30, R33, R6, c[0x0][0x168] ;  /* 0x00005a00211e7625 */ /* 0x001fc800078e0206 */
[CC--:B------:R-:W-:Y:S02]  /*0bd0*/  IMAD.WIDE R34, R33.reuse, R6.reuse, c[0x0][0x170] ;  /* 0x00005c0021227625 */ /* 0x0c0fe400078e0206 */
[----:B------:R0:W2:Y:S04]  /*0be0*/  @!P3 LDG.E.EF.64 R12, [R30.64] ;  /* 0x000000041e0cb981 */ /* 0x0000a8000c0e1b00 */
[----:B------:R-:W3:Y:S01]  /*0bf0*/  @!P3 LDG.E.EF.64 R14, [R34.64] ;  /* 0x00000004220eb981 */ /* 0x000ee2000c0e1b00 */
[----:B------:R-:W-:Y:S01]  /*0c00*/  MOV R26, 0x4 ;  /* 0x00000004001a7802 */ /* 0x000fe20000000f00 */
[----:B------:R-:W-:Y:S01]  /*0c10*/  CS2R R8, SRZ ;  /* 0x0000000000087805 */ /* 0x000fe2000001ff00 */
[----:B------:R-:W-:Y:S01]  /*0c20*/  CS2R R10, SRZ ;  /* 0x00000000000a7805 */ /* 0x000fe2000001ff00 */
[----:B------:R-:W-:Y:S01]  /*0c30*/  CS2R R18, SRZ ;  /* 0x0000000000127805 */ /* 0x000fe2000001ff00 */
[----:B------:R-:W-:-:S04]  /*0c40*/  IMAD.WIDE R36, R33, R6, c[0x0][0x180] ;  /* 0x0000600021247625 */ /* 0x000fc800078e0206 */
[----:B0-----:R-:W-:Y:S01]  /*0c50*/  IMAD.WIDE R30, R33, R26, c[0x0][0x198] ;  /* 0x00006600211e7625 */ /* 0x001fe200078e021a */
[----:B------:R0:W4:Y:S04]  /*0c60*/  @!P3 LDG.E.EL.64 R18, [R36.64] ;  /* 0x000000042412b981 */ /* 0x000128000c2e1b00 */
[----:B------:R1:W5:Y:S01]  /*0c70*/  @!P3 LDG.E.EF.128 R8, [R30.64] ;  /* 0x000000041e08b981 */ /* 0x000362000c0e1d00 */
[----:B--2---:R-:W-:Y:S02]  /*0c80*/  SEL R12, R12, RZ, !P3 ;  /* 0x000000ff0c0c7207 */ /* 0x004fe40005800000 */
[----:B---3--:R-:W-:Y:S02]  /*0c90*/  SEL R14, R14, RZ, !P3 ;  /* 0x000000ff0e0e7207 */ /* 0x008fe40005800000 */
[----:B------:R-:W-:-:S02]  /*0ca0*/  SEL R13, R13, RZ, !P3 ;  /* 0x000000ff0d0d7207 */ /* 0x000fc40005800000 */
[----:B------:R-:W-:Y:S02]  /*0cb0*/  SHF.L.U32 R35, R12, 0x10, RZ ;  /* 0x000000100c237819 */ /* 0x000fe400000006ff */
[----:B------:R-:W-:Y:S02]  /*0cc0*/  SHF.L.U32 R32, R14, 0x10, RZ ;  /* 0x000000100e207819 */ /* 0x000fe400000006ff */
[----:B------:R-:W-:Y:S02]  /*0cd0*/  SEL R15, R15, RZ, !P3 ;  /* 0x000000ff0f0f7207 */ /* 0x000fe40005800000 */
[----:B------:R-:W-:Y:S01]  /*0ce0*/  PRMT R14, R13, 0x7632, R14 ;  /* 0x000076320d0e7816 */ /* 0x000fe2000000000e */
[----:B------:R-:W-:Y:S01]  /*0cf0*/  FADD R35, R35, R32 ;  /* 0x0000002023237221 */ /* 0x000fe20000000000 */
[----:B------:R-:W-:Y:S02]  /*0d00*/  SHF.L.U32 R32, R13, 0x10, RZ ;  /* 0x000000100d207819 */ /* 0x000fe400000006ff */
[----:B------:R-:W-:-:S02]  /*0d10*/  PRMT R12, R12, 0x7632, R12 ;  /* 0x000076320c0c7816 */ /* 0x000fc4000000000c */
[----:B------:R-:W-:Y:S02]  /*0d20*/  PRMT R13, R14, 0x7632, R13 ;  /* 0x000076320e0d7816 */ /* 0x000fe4000000000d */
[C---:B------:R-:W-:Y:S02]  /*0d30*/  PRMT R34, R15.reuse, 0x7632, R34 ;  /* 0x000076320f227816 */ /* 0x040fe40000000022 */
[----:B------:R-:W-:Y:S02]  /*0d40*/  SHF.L.U32 R15, R15, 0x10, RZ ;  /* 0x000000100f0f7819 */ /* 0x000fe400000006ff */
[----:B------:R-:W-:Y:S02]  /*0d50*/  SHF.L.U32 R12, R12, 0x10, RZ ;  /* 0x000000100c0c7819 */ /* 0x000fe400000006ff */
[----:B------:R-:W-:Y:S02]  /*0d60*/  SHF.L.U32 R14, R14, 0x10, RZ ;  /* 0x000000100e0e7819 */ /* 0x000fe400000006ff */
[----:B------:R-:W-:-:S02]  /*0d70*/  SHF.L.U32 R13, R13, 0x10, RZ ;  /* 0x000000100d0d7819 */ /* 0x000fc400000006ff */
[----:B-1----:R-:W-:Y:S01]  /*0d80*/  SHF.L.U32 R31, R34, 0x10, RZ ;  /* 0x00000010221f7819 */ /* 0x002fe200000006ff */
[----:B------:R-:W-:Y:S02]  /*0d90*/  FADD R32, R32, R15 ;  /* 0x0000000f20207221 */ /* 0x000fe40000000000 */
[----:B0-----:R-:W-:Y:S02]  /*0da0*/  FADD R37, R12, R13 ;  /* 0x0000000d0c257221 */ /* 0x001fe40000000000 */
[----:B------:R-:W-:Y:S01]  /*0db0*/  FADD R34, R14, R31 ;  /* 0x0000001f0e227221 */ /* 0x000fe20000000000 */
[----:B------:R-:W-:Y:S01]  /*0dc0*/  CS2R R12, SRZ ;  /* 0x00000000000c7805 */ /* 0x000fe2000001ff00 */
[----:B------:R-:W-:-:S06]  /*0dd0*/  CS2R R14, SRZ ;  /* 0x00000000000e7805 */ /* 0x000fcc000001ff00 */
[----:B------:R-:W2:Y:S02]  /*0de0*/  @!P3 LDG.E.EL.128 R12, [R16.64] ;  /* 0x00000004100cb981 */ /* 0x000ea4000c2e1d00 */
[----:B--2---:R-:W-:Y:S02]  /*0df0*/  SEL R12, R12, RZ, !P3 ;  /* 0x000000ff0c0c7207 */ /* 0x004fe40005800000 */
[----:B------:R-:W-:Y:S02]  /*0e00*/  SEL R13, R13, RZ, !P3 ;  /* 0x000000ff0d0d7207 */ /* 0x000fe40005800000 */
[----:B------:R-:W-:Y:S01]  /*0e10*/  SEL R15, R15, RZ, !P3 ;  /* 0x000000ff0f0f7207 */ /* 0x000fe20005800000 */
[----:B------:R-:W-:Y:S01]  /*0e20*/  FADD R12, R12, 1 ;  /* 0x3f8000000c0c7421 */ /* 0x000fe20000000000 */
[----:B------:R-:W-:-:S03]  /*0e30*/  SEL R14, R14, RZ, !P3 ;  /* 0x000000ff0e0e7207 */ /* 0x000fc60005800000 */
[----:B------:R-:W-:Y:S01]  /*0e40*/  FMUL R35, R35, R12 ;  /* 0x0000000c23237220 */ /* 0x000fe20000400000 */
[----:B------:R-:W-:Y:S01]  /*0e50*/  FADD R12, R13, 1 ;  /* 0x3f8000000d0c7421 */ /* 0x000fe20000000000 */
[----:B------:R-:W-:Y:S01]  /*0e60*/  FADD R15, R15, 1 ;  /* 0x3f8000000f0f7421 */ /* 0x000fe20000000000 */
[----:B------:R-:W-:Y:S02]  /*0e70*/  FADD R31, R14, 1 ;  /* 0x3f8000000e1f7421 */ /* 0x000fe40000000000 */
[----:B------:R-:W-:Y:S01]  /*0e80*/  FMUL R37, R37, R12 ;  /* 0x0000000c25257220 */ /* 0x000fe20000400000 */
[----:B------:R-:W-:Y:S01]  /*0e90*/  FMUL R34, R34, R15 ;  /* 0x0000000f22227220 */ /* 0x000fe20000400000 */
[----:B------:R-:W-:Y:S01]  /*0ea0*/  FMUL R32, R32, R31 ;  /* 0x0000001f20207220 */ /* 0x000fe20000400000 */
[----:B------:R-:W-:Y:S01]  /*0eb0*/  CS2R R12, SRZ ;  /* 0x00000000000c7805 */ /* 0x000fe2000001ff00 */
[----:B------:R-:W-:Y:S01]  /*0ec0*/  CS2R R14, SRZ ;  /* 0x00000000000e7805 */ /* 0x000fe2000001ff00 */
[----:B------:R-:W-:-:S05]  /*0ed0*/  IMAD.WIDE R30, R33, R26, c[0x0][0x160] ;  /* 0x00005800211e7625 */ /* 0x000fca00078e021a */
[----:B------:R-:W2:Y:S02]  /*0ee0*/  @!P3 LDG.E.EL.128 R12, [R30.64] ;  /* 0x000000041e0cb981 */ /* 0x000ea4000c2e1d00 */
[----:B--2---:R-:W-:Y:S02]  /*0ef0*/  SEL R33, R14, RZ, !P3 ;  /* 0x000000ff0e217207 */ /* 0x004fe40005800000 */
[----:B------:R-:W-:-:S03]  /*0f00*/  SEL R15, R15, RZ, !P3 ;  /* 0x000000ff0f0f7207 */ /* 0x000fc60005800000 */
[----:B------:R-:W-:Y:S01]  /*0f10*/  FFMA R26, R4, R32, R33 ;  /* 0x00000020041a7223 */ /* 0x000fe20000000021 */
[----:B------:R-:W-:Y:S02]  /*0f20*/  SEL R33, R12, RZ, !P3 ;  /* 0x000000ff0c217207 */ /* 0x000fe40005800000 */
[----:B------:R-:W-:Y:S01]  /*0f30*/  SEL R12, R13, RZ, !P3 ;  /* 0x000000ff0d0c7207 */ /* 0x000fe20005800000 */
[C---:B------:R-:W-:Y:S02]  /*0f40*/  FFMA R36, R4.reuse, R34, R15 ;  /* 0x0000002204247223 */ /* 0x040fe4000000000f */
[----:B------:R-:W-:Y:S02]  /*0f50*/  CS2R R14, SRZ ;  /* 0x00000000000e7805 */ /* 0x000fe4000001ff00 */
[----:B------:R-:W-:Y:S02]  /*0f60*/  FFMA R34, R4, R37, R12 ;  /* 0x0000002504227223 */ /* 0x000fe4000000000c */
[----:B------:R-:W-:-:S06]  /*0f70*/  CS2R R12, SRZ ;  /* 0x00000000000c7805 */ /* 0x000fcc000001ff00 */
[----:B------:R0:W2:Y:S01]  /*0f80*/  @!P3 LDG.E.EL.128 R12, [R2.64] ;  /* 0x00000004020cb981 */ /* 0x0000a2000c2e1d00 */
[----:B------:R-:W-:Y:S01]  /*0f90*/  FFMA R32, R4, R35, R33 ;  /* 0x0000002304207223 */ /* 0x000fe20000000021 */
[----:B----4-:R-:W-:-:S04]  /*0fa0*/  SEL R35, R19, RZ, !P3 ;  /* 0x000000ff13237207 */ /* 0x010fc80005800000 */
[----:B------:R-:W-:Y:S02]  /*0fb0*/  PRMT R19, R35, 0x7632, R19 ;  /* 0x0000763223137816 */ /* 0x000fe40000000013 */
[----:B-----5:R-:W-:Y:S02]  /*0fc0*/  SEL R11, R11, RZ, !P3 ;  /* 0x000000ff0b0b7207 */ /* 0x020fe40005800000 */
[----:B------:R-:W-:Y:S02]  /*0fd0*/  SHF.L.U32 R19, R19, 0x10, RZ ;  /* 0x0000001013137819 */ /* 0x000fe400000006ff */
[----:B------:R-:W-:Y:S01]  /*0fe0*/  SEL R10, R10, RZ, !P3 ;  /* 0x000000ff0a0a7207 */ /* 0x000fe20005800000 */
[----:B------:R-:W-:Y:S01]  /*0ff0*/  FMUL R33, R11, 48 ;  /* 0x424000000b217820 */ /* 0x000fe20000400000 */
[----:B------:R-:W-:Y:S01]  /*1000*/  SHF.L.U32 R35, R35, 0x10, RZ ;  /* 0x0000001023237819 */ /* 0x000fe200000006ff */
[----:B------:R-:W-:Y:S02]  /*1010*/  FMUL R11, R24, R19 ;  /* 0x00000013180b7220 */ /* 0x000fe40000400000 */
[----:B------:R-:W-:-:S02]  /*1020*/  FMUL R37, R10, 48 ;  /* 0x424000000a257820 */ /* 0x000fc40000400000 */
[----:B------:R-:W-:Y:S01]  /*1030*/  FMUL R10, R24, R35 ;  /* 0x00000023180a7220 */ /* 0x000fe20000400000 */
[----:B------:R-:W-:Y:S02]  /*1040*/  SEL R18, R18, RZ, !P3 ;  /* 0x000000ff12127207 */ /* 0x000fe40005800000 */
[----:B------:R-:W-:Y:S02]  /*1050*/  SEL R8, R8, RZ, !P3 ;  /* 0x000000ff08087207 */ /* 0x000fe40005800000 */
[----:B------:R-:W-:-:S04]  /*1060*/  IADD3 R20, R20, 0x400, RZ ;  /* 0x0000040014147810 */ /* 0x000fc80007ffe0ff */
[----:B------:R-:W-:Y:S02]  /*1070*/  ISETP.GE.U32.AND P5, PT, R20, 0x900, PT ;  /* 0x000009001400780c */ /* 0x000fe40003fa6070 */
[----:B0-----:R-:W-:-:S04]  /*1080*/  IADD3 R2, P4, R2, 0x1000, RZ ;  /* 0x0000100002027810 */ /* 0x001fc80007f9e0ff */
[----:B------:R-:W-:Y:S02]  /*1090*/  IADD3.X R3, RZ, R3, RZ, P4, !PT ;  /* 0x00000003ff037210 */ /* 0x000fe400027fe4ff */
[----:B--2---:R-:W-:Y:S02]  /*10a0*/  SEL R15, R15, RZ, !P3 ;  /* 0x000000ff0f0f7207 */ /* 0x004fe40005800000 */
[----:B------:R-:W-:-:S03]  /*10b0*/  SEL R14, R14, RZ, !P3 ;  /* 0x000000ff0e0e7207 */ /* 0x000fc60005800000 */
[----:B------:R-:W-:-:S04]  /*10c0*/  FADD R15, R15, 1 ;  /* 0x3f8000000f0f7421 */ /* 0x000fc80000000000 */
[----:B------:R-:W-:Y:S01]  /*10d0*/  FFMA R11, R11, R15, R33 ;  /* 0x0000000f0b0b7223 */ /* 0x000fe20000000021 */
[----:B------:R-:W-:-:S04]  /*10e0*/  FADD R33, R14, 1 ;  /* 0x3f8000000e217421 */ /* 0x000fc80000000000 */
[----:B------:R-:W-:Y:S01]  /*10f0*/  FFMA R10, R10, R33, R37 ;  /* 0x000000210a0a7223 */ /* 0x000fe20000000025 */
[----:B------:R-:W-:-:S03]  /*1100*/  PRMT R14, R18, 0x7632, R14 ;  /* 0x00007632120e7816 */ /* 0x000fc6000000000e */
[----:B------:R-:W-:Y:S01]  /*1110*/  FFMA R26, R21, R10, R26 ;  /* 0x0000000a151a7223 */ /* 0x000fe2000000001a */
[----:B------:R-:W-:-:S03]  /*1120*/  SEL R12, R12, RZ, !P3 ;  /* 0x000000ff0c0c7207 */ /* 0x000fc60005800000 */
[----:B------:R-:W-:Y:S01]  /*1130*/  FFMA R10, R21, R10, R26 ;  /* 0x0000000a150a7223 */ /* 0x000fe2000000001a */
[----:B------:R-:W-:Y:S02]  /*1140*/  SEL R26, R9, RZ, !P3 ;  /* 0x000000ff091a7207 */ /* 0x000fe40005800000 */
[----:B------:R-:W-:Y:S02]  /*1150*/  SEL R9, R13, RZ, !P3 ;  /* 0x000000ff0d097207 */ /* 0x000fe40005800000 */
[----:B------:R-:W-:Y:S02]  /*1160*/  SHF.L.U32 R13, R14, 0x10, RZ ;  /* 0x000000100e0d7819 */ /* 0x000fe400000006ff */
[----:B------:R-:W-:Y:S01]  /*1170*/  SHF.L.U32 R37, R18, 0x10, RZ ;  /* 0x0000001012257819 */ /* 0x000fe200000006ff */
[----:B------:R-:W-:Y:S01]  /*1180*/  FADD R14, R9, 1 ;  /* 0x3f800000090e7421 */ /* 0x000fe20000000000 */
[----:B------:R-:W-:Y:S01]  /*1190*/  FMUL R18, R8, 48 ;  /* 0x4240000008127820 */ /* 0x000fe20000400000 */
[----:B------:R-:W-:Y:S01]  /*11a0*/  FMUL R26, R26, 48 ;  /* 0x424000001a1a7820 */ /* 0x000fe20000400000 */
[----:B------:R-:W-:Y:S01]  /*11b0*/  FMUL R9, R24, R13 ;  /* 0x0000000d18097220 */ /* 0x000fe20000400000 */
[----:B------:R-:W-:Y:S01]  /*11c0*/  FADD R12, R12, 1 ;  /* 0x3f8000000c0c7421 */ /* 0x000fe20000000000 */
[----:B------:R-:W-:-:S02]  /*11d0*/  FMUL R8, R24, R37 ;  /* 0x0000002518087220 */ /* 0x000fc40000400000 */
[----:B------:R-:W-:Y:S02]  /*11e0*/  FFMA R26, R9, R14, R26 ;  /* 0x0000000e091a7223 */ /* 0x000fe4000000001a */
[----:B------:R-:W-:Y:S01]  /*11f0*/  FFMA R8, R8, R12, R18 ;  /* 0x0000000c08087223 */ /* 0x000fe20000000012 */
[CC--:B------:R-:W-:Y:S01]  /*1200*/  FFMA R36, R21.reuse, R11.reuse, R36 ;  /* 0x0000000b15247223 */ /* 0x0c0fe20000000024 */
[C---:B------:R-:W-:Y:S02]  /*1210*/  FFMA R9, R21.reuse, R26, R34 ;  /* 0x0000001a15097223 */ /* 0x040fe40000000022 */
[C---:B------:R-:W-:Y:S01]  /*1220*/  FFMA R32, R21.reuse, R8, R32 ;  /* 0x0000000815207223 */ /* 0x040fe20000000020 */
[C---:B------:R-:W-:Y:S01]  /*1230*/  FFMA R11, R21.reuse, R11, R36 ;  /* 0x0000000b150b7223 */ /* 0x040fe20000000024 */
[C---:B------:R-:W-:Y:S02]  /*1240*/  FFMA R9, R21.reuse, R26, R9 ;  /* 0x0000001a15097223 */ /* 0x040fe40000000009 */
[----:B------:R-:W-:Y:S01]  /*1250*/  FFMA R8, R21, R8, R32 ;  /* 0x0000000815087223 */ /* 0x000fe20000000020 */
[----:B------:R-:W-:Y:S01]  /*1260*/  FMUL R18, R33, R10 ;  /* 0x0000000a21127220 */ /* 0x000fe20000400000 */
[----:B------:R-:W-:Y:S01]  /*1270*/  FMUL R26, R15, R11 ;  /* 0x0000000b0f1a7220 */ /* 0x000fe20000400000 */
[----:B------:R-:W-:Y:S01]  /*1280*/  FMUL R14, R14, R9 ;  /* 0x000000090e0e7220 */ /* 0x000fe20000400000 */
[----:B------:R-:W-:Y:S01]  /*1290*/  FMUL R12, R12, R8 ;  /* 0x000000080c0c7220 */ /* 0x000fe20000400000 */
[----:B------:R-:W-:Y:S01]  /*12a0*/  FMUL R18, R35, R18 ;  /* 0x0000001223127220 */ /* 0x000fe20000400000 */
[----:B------:R-:W-:Y:S01]  /*12b0*/  FMUL R26, R19, R26 ;  /* 0x0000001a131a7220 */ /* 0x000fe20000400000 */
[----:B------:R-:W-:Y:S01]  /*12c0*/  FMUL R14, R13, R14 ;  /* 0x0000000e0d0e7220 */ /* 0x000fe20000400000 */
[----:B------:R-:W-:Y:S01]  /*12d0*/  FMUL R12, R37, R12 ;  /* 0x0000000c250c7220 */ /* 0x000fe20000400000 */
[----:B------:R0:W-:Y:S01]  /*12e0*/  @!P3 STG.E.128 [R30.64], R8 ;  /* 0x000000081e00b986 */ /* 0x0001e2000c101d04 */
[----:B------:R-:W-:-:S02]  /*12f0*/  FSEL R18, R18, -RZ, !P3 ;  /* 0x800000ff12127208 */ /* 0x000fc40005800000 */
[----:B------:R-:W-:Y:S02]  /*1300*/  FSEL R13, R26, -RZ, !P3 ;  /* 0x800000ff1a0d7208 */ /* 0x000fe40005800000 */
[----:B------:R-:W-:Y:S02]  /*1310*/  FSEL R12, R12, -RZ, !P3 ;  /* 0x800000ff0c0c7208 */ /* 0x000fe40005800000 */
[----:B------:R-:W-:Y:S02]  /*1320*/  FSEL R14, R14, -RZ, !P3 ;  /* 0x800000ff0e0e7208 */ /* 0x000fe40005800000 */
[----:B------:R-:W-:Y:S01]  /*1330*/  IADD3 R16, P3, R16, 0x1000, RZ ;  /* 0x0000100010107810 */ /* 0x000fe20007f7e0ff */
[----:B------:R-:W-:Y:S01]  /*1340*/  FADD R23, R18, R23 ;  /* 0x0000001712177221 */ /* 0x000fe20000000000 */
[----:B------:R-:W-:Y:S01]  /*1350*/  FADD R7, R12, R7 ;  /* 0x000000070c077221 */ /* 0x000fe20000000000 */
[----:B------:R-:W-:Y:S01]  /*1360*/  FADD R22, R13, R22 ;  /* 0x000000160d167221 */ /* 0x000fe20000000000 */
[----:B------:R-:W-:Y:S01]  /*1370*/  FADD R5, R14, R5 ;  /* 0x000000050e057221 */ /* 0x000fe20000000000 */
[----:B------:R-:W-:Y:S01]  /*1380*/  IADD3.X R17, RZ, R17, RZ, P3, !PT ;  /* 0x00000011ff117210 */ /* 0x000fe20001ffe4ff */
[----:B------:R-:W-:Y:S05]  /*1390*/  @!P5 BRA `(.L_x_1) ;  /* 0xfffff7c00000d947 */ /* 0x000fea000383ffff */
[----:B------:R-:W-:Y:S01]  /*13a0*/  FADD R2, R5, R7 ;  /* 0x0000000705027221 */ /* 0x000fe20000000000 */
[----:B0-----:R-:W-:Y:S01]  /*13b0*/  SHF.R.U32.HI R9, RZ, 0x5, R0 ;  /* 0x00000005ff097819 */ /* 0x001fe20000011600 */
[----:B------:R-:W-:Y:S06]  /*13c0*/  BAR.SYNC 0x0 ;  /* 0x0000000000007b1d */ /* 0x000fec0000000000 */
[----:B------:R-:W-:Y:S01]  /*13d0*/  FADD R2, R23, R2 ;  /* 0x0000000217027221 */ /* 0x000fe20000000000 */
[----:B------:R-:W-:-:S03]  /*13e0*/  SHF.L.U32 R9, R9, 0x2, RZ ;  /* 0x0000000209097819 */ /* 0x000fc600000006ff */
[----:B------:R-:W-:Y:S01]  /*13f0*/  FADD R2, R22, R2 ;  /* 0x0000000216027221 */ /* 0x000fe20000000000 */
        /* <DEDUP_REMOVED lines=17> */
[----:B0-----:R-:W-:Y:S01]  /*1510*/  FADD R7, R3, R2 ;  /* 0x0000000203077221 */ /* 0x001fe20000000000 */
[----:B------:R-:W-:-:S04]  /*1520*/  MOV R2, 0x4 ;  /* 0x0000000400027802 */ /* 0x000fc80000000f00 */
[----:B------:R-:W0:Y:S01]  /*1530*/  SHFL.BFLY PT, R4, R7, 0x1, 0x1f ;  /* 0x0c201f0007047f89 */ /* 0x000e2200000e0000 */
[----:B------:R-:W-:Y:S01]  /*1540*/  IMAD.WIDE R12, R25, R2, c[0x0][0x160] ;  /* 0x00005800190c7625 */ /* 0x000fe200078e0202 */
[----:B0-----:R-:W-:-:S03]  /*1550*/  FADD R17, R7, R4 ;  /* 0x0000000407117221 */ /* 0x001fc60000000000 */
[----:B------:R-:W-:Y:S02]  /*1560*/  IMAD.WIDE R4, R25, R6, c[0x0][0x180] ;  /* 0x0000600019047625 */ /* 0x000fe400078e0206 */
[----:B------:R-:W-:Y:S04]  /*1570*/  @P0 STS [R0.X4], R17 ;  /* 0x0000001100000388 */ /* 0x000fe80000004800 */
[----:B------:R-:W-:Y:S06]  /*1580*/  BAR.SYNC 0x0 ;  /* 0x0000000000007b1d */ /* 0x000fec0000000000 */
[----:B------:R-:W2:Y:S04]  /*1590*/  LDG.E.EL.128 R8, [R28.64] ;  /* 0x000000041c087981 */ /* 0x000ea8000c2e1d00 */
[----:B------:R-:W3:Y:S04]  /*15a0*/  LDG.E.EF.64 R4, [R4.64] ;  /* 0x0000000404047981 */ /* 0x000ee8000c0e1b00 */
[----:B------:R-:W4:Y:S04]  /*15b0*/  LDG.E.EF.128 R12, [R12.64] ;  /* 0x000000040c0c7981 */ /* 0x000f28000c0e1d00 */
[----:B------:R-:W0:Y:S01]  /*15c0*/  LDS R3, [RZ] ;  /* 0x00000000ff037984 */ /* 0x000e220000000800 */
[----:B------:R-:W-:-:S04]  /*15d0*/  FMUL R7, R24, R24 ;  /* 0x0000001818077220 */ /* 0x000fc80000400000 */
[----:B------:R-:W-:Y:S01]  /*15e0*/  FMUL R0, R24, R7 ;  /* 0x0000000718007220 */ /* 0x000fe20000400000 */
[----:B------:R-:W-:Y:S01]  /*15f0*/  IMAD.WIDE R16, R25, R6, c[0x0][0x1a8] ;  /* 0x00006a0019107625 */ /* 0x000fe200078e0206 */
[----:B0-----:R-:W-:-:S04]  /*1600*/  FMUL R3, R3, -0.5 ;  /* 0xbf00000003037820 */ /* 0x001fc80000400000 */
[----:B------:R-:W-:-:S04]  /*1610*/  FMUL R0, R3, R0 ;  /* 0x0000000003007220 */ /* 0x000fc80000400000 */
[----:B------:R-:W-:Y:S01]  /*1620*/  FMUL R0, R0, 0.00043402778101153671741 ;  /* 0x39e38e3900007820 */ /* 0x000fe20000400000 */
[----:B--2---:R-:W-:Y:S01]  /*1630*/  FADD R19, R8, 1 ;  /* 0x3f80000008137421 */ /* 0x004fe20000000000 */
[----:B------:R-:W-:Y:S01]  /*1640*/  FADD R8, R9, 1 ;  /* 0x3f80000009087421 */ /* 0x000fe20000000000 */
[----:B------:R-:W-:Y:S01]  /*1650*/  FADD R9, R10, 1 ;  /* 0x3f8000000a097421 */ /* 0x000fe20000000000 */
[----:B---3--:R-:W-:Y:S02]  /*1660*/  PRMT R7, R5, 0x7632, R7 ;  /* 0x0000763205077816 */ /* 0x008fe40000000007 */
[----:B------:R-:W-:Y:S01]  /*1670*/  PRMT R3, R4, 0x7632, R3 ;  /* 0x0000763204037816 */ /* 0x000fe20000000003 */
[----:B------:R-:W-:Y:S01]  /*1680*/  FADD R10, R11, 1 ;  /* 0x3f8000000b0a7421 */ /* 0x000fe20000000000 */
[----:B----4-:R-:W-:Y:S01]  /*1690*/  FMUL R19, R12, R19 ;  /* 0x000000130c137220 */ /* 0x010fe20000400000 */
[----:B------:R-:W-:Y:S01]  /*16a0*/  FMUL R13, R13, R8 ;  /* 0x000000080d0d7220 */ /* 0x000fe20000400000 */
[----:B------:R-:W-:-:S02]  /*16b0*/  SHF.L.U32 R5, R5, 0x10, RZ ;  /* 0x0000001005057819 */ /* 0x000fc400000006ff */
[----:B------:R-:W-:Y:S01]  /*16c0*/  SHF.L.U32 R7, R7, 0x10, RZ ;  /* 0x0000001007077819 */ /* 0x000fe200000006ff */
[----:B------:R-:W-:Y:S01]  /*16d0*/  FMUL R11, R14, R9 ;  /* 0x000000090e0b7220 */ /* 0x000fe20000400000 */
[----:B------:R-:W-:Y:S01]  /*16e0*/  SHF.L.U32 R9, R4, 0x10, RZ ;  /* 0x0000001004097819 */ /* 0x000fe200000006ff */
[C---:B------:R-:W-:Y:S01]  /*16f0*/  FMUL R19, R24.reuse, R19 ;  /* 0x0000001318137220 */ /* 0x040fe20000400000 */
[----:B------:R-:W-:Y:S01]  /*1700*/  SHF.L.U32 R3, R3, 0x10, RZ ;  /* 0x0000001003037819 */ /* 0x000fe200000006ff */
[----:B------:R-:W-:Y:S01]  /*1710*/  FMUL R4, R24, R13 ;  /* 0x0000000d18047220 */ /* 0x000fe20000400000 */
[----:B------:R-:W-:Y:S01]  /*1720*/  FMUL R15, R15, R10 ;  /* 0x0000000a0f0f7220 */ /* 0x000fe20000400000 */
[C---:B------:R-:W-:Y:S01]  /*1730*/  FMUL R13, R0.reuse, R5 ;  /* 0x00000005000d7220 */ /* 0x040fe20000400000 */
[C---:B------:R-:W-:Y:S01]  /*1740*/  FMUL R8, R0.reuse, R7 ;  /* 0x0000000700087220 */ /* 0x040fe20000400000 */
[C---:B------:R-:W-:Y:S01]  /*1750*/  FFMA R10, R0.reuse, R9, R19 ;  /* 0x00000009000a7223 */ /* 0x040fe20000000013 */
[----:B------:R-:W-:Y:S01]  /*1760*/  FFMA R4, R0, R3, R4 ;  /* 0x0000000300047223 */ /* 0x000fe20000000004 */
[C---:B------:R-:W-:Y:S01]  /*1770*/  FFMA R12, R24.reuse, R11, R13 ;  /* 0x0000000b180c7223 */ /* 0x040fe2000000000d */
[----:B------:R-:W-:Y:S01]  /*1780*/  FFMA R8, R24, R15, R8 ;  /* 0x0000000f18087223 */ /* 0x000fe20000000008 */
[C---:B------:R-:W-:Y:S01]  /*1790*/  FFMA R10, R0.reuse, R9, R10 ;  /* 0x00000009000a7223 */ /* 0x040fe2000000000a */
[C---:B------:R-:W-:Y:S01]  /*17a0*/  FFMA R3, R0.reuse, R3, R4 ;  /* 0x0000000300037223 */ /* 0x040fe20000000004 */
[C---:B------:R-:W-:Y:S01]  /*17b0*/  FFMA R12, R0.reuse, R5, R12 ;  /* 0x00000005000c7223 */ /* 0x040fe2000000000c */
[----:B------:R-:W-:-:S03]  /*17c0*/  FFMA R7, R0, R7, R8 ;  /* 0x0000000700077223 */ /* 0x000fc60000000008 */
[----:B------:R-:W-:Y:S02]  /*17d0*/  F2FP.BF16.F32.PACK_AB R22, R3, R10 ;  /* 0x0000000a0316723e */ /* 0x000fe400000010ff */
[----:B------:R-:W-:Y:S02]  /*17e0*/  IADD3 R3, R25, 0x400, RZ ;  /* 0x0000040019037810 */ /* 0x000fe40007ffe0ff */
[----:B------:R-:W-:-:S03]  /*17f0*/  F2FP.BF16.F32.PACK_AB R23, R7, R12 ;  /* 0x0000000c0717723e */ /* 0x000fc600000010ff */
[C---:B------:R-:W-:Y:S02]  /*1800*/  IMAD.WIDE R12, R3.reuse, R2, c[0x0][0x160] ;  /* 0x00005800030c7625 */ /* 0x040fe400078e0202 */
[----:B------:R0:W-:Y:S02]  /*1810*/  STG.E.64 [R16.64], R22 ;  /* 0x0000001610007986 */ /* 0x0001e4000c101b04 */
[----:B------:R-:W-:Y:S02]  /*1820*/  IMAD.WIDE R4, R3, R6, c[0x0][0x180] ;  /* 0x0000600003047625 */ /* 0x000fe400078e0206 */
[----:B------:R-:W2:Y:S04]  /*1830*/  LDG.E.EL.128 R8, [R28.64+0x1000] ;  /* 0x001000041c087981 */ /* 0x000ea8000c2e1d00 */
[----:B------:R-:W3:Y:S04]  /*1840*/  LDG.E.EF.128 R12, [R12.64] ;  /* 0x000000040c0c7981 */ /* 0x000ee8000c0e1d00 */
[----:B------:R-:W4:Y:S01]  /*1850*/  LDG.E.EF.64 R4, [R4.64] ;  /* 0x0000000404047981 */ /* 0x000f22000c0e1b00 */
[----:B------:R-:W-:-:S04]  /*1860*/  IADD3 R27, R27, 0x800, RZ ;  /* 0x000008001b1b7810 */ /* 0x000fc80007ffe0ff */
[----:B------:R-:W-:Y:S02]  /*1870*/  ISETP.GE.U32.AND P0, PT, R27, 0x900, PT ;  /* 0x000009001b00780c */ /* 0x000fe40003f06070 */
[----:B------:R-:W-:Y:S01]  /*1880*/  IADD3 R25, R25, 0x800, RZ ;  /* 0x0000080019197810 */ /* 0x000fe20007ffe0ff */
[----:B--2---:R-:W-:Y:S01]  /*1890*/  FADD R7, R8, 1 ;  /* 0x3f80000008077421 */ /* 0x004fe20000000000 */
[----:B------:R-:W-:Y:S01]  /*18a0*/  FADD R8, R9, 1 ;  /* 0x3f80000009087421 */ /* 0x000fe20000000000 */
[----:B------:R-:W-:-:S03]  /*18b0*/  FADD R9, R10, 1 ;  /* 0x3f8000000a097421 */ /* 0x000fc60000000000 */
[----:B---3--:R-:W-:Y:S01]  /*18c0*/  FMUL R21, R13, R8 ;  /* 0x000000080d157220 */ /* 0x008fe20000400000 */
[----:B----4-:R-:W-:Y:S01]  /*18d0*/  PRMT R8, R5, 0x7632, R8 ;  /* 0x0000763205087816 */ /* 0x010fe20000000008 */
[----:B------:R-:W-:Y:S01]  /*18e0*/  FADD R10, R11, 1 ;  /* 0x3f8000000b0a7421 */ /* 0x000fe20000000000 */
[----:B------:R-:W-:Y:S01]  /*18f0*/  FMUL R19, R12, R7 ;  /* 0x000000070c137220 */ /* 0x000fe20000400000 */
[----:B------:R-:W-:Y:S02]  /*1900*/  SHF.L.U32 R5, R5, 0x10, RZ ;  /* 0x0000001005057819 */ /* 0x000fe400000006ff */
[----:B------:R-:W-:Y:S02]  /*1910*/  SHF.L.U32 R11, R8, 0x10, RZ ;  /* 0x00000010080b7819 */ /* 0x000fe400000006ff */
[----:B------:R-:W-:Y:S01]  /*1920*/  PRMT R7, R4, 0x7632, R7 ;  /* 0x0000763204077816 */ /* 0x000fe20000000007 */
[----:B0-----:R-:W-:Y:S01]  /*1930*/  FMUL R17, R14, R9 ;  /* 0x000000090e117220 */ /* 0x001fe20000400000 */
[----:B------:R-:W-:Y:S01]  /*1940*/  FMUL R15, R15, R10 ;  /* 0x0000000a0f0f7220 */ /* 0x000fe20000400000 */
[----:B------:R-:W-:Y:S01]  /*1950*/  SHF.L.U32 R9, R4, 0x10, RZ ;  /* 0x0000001004097819 */ /* 0x000fe200000006ff */
[C---:B------:R-:W-:Y:S01]  /*1960*/  FMUL R13, R0.reuse, R5 ;  /* 0x00000005000d7220 */ /* 0x040fe20000400000 */
[----:B------:R-:W-:Y:S01]  /*1970*/  SHF.L.U32 R7, R7, 0x10, RZ ;  /* 0x0000001007077819 */ /* 0x000fe200000006ff */
[----:B------:R-:W-:Y:S01]  /*1980*/  FMUL R8, R0, R11 ;  /* 0x0000000b00087220 */ /* 0x000fe20000400000 */
[C---:B------:R-:W-:Y:S01]  /*1990*/  FMUL R19, R24.reuse, R19 ;  /* 0x0000001318137220 */ /* 0x040fe20000400000 */
[C---:B------:R-:W-:Y:S01]  /*19a0*/  FMUL R4, R24.reuse, R21 ;  /* 0x0000001518047220 */ /* 0x040fe20000400000 */
[C---:B------:R-:W-:Y:S01]  /*19b0*/  FFMA R12, R24.reuse, R17, R13 ;  /* 0x00000011180c7223 */ /* 0x040fe2000000000d */
[----:B------:R-:W-:Y:S01]  /*19c0*/  FFMA R8, R24, R15, R8 ;  /* 0x0000000f18087223 */ /* 0x000fe20000000008 */
[C---:B------:R-:W-:Y:S01]  /*19d0*/  FFMA R10, R0.reuse, R9, R19 ;  /* 0x00000009000a7223 */ /* 0x040fe20000000013 */
[C---:B------:R-:W-:Y:S01]  /*19e0*/  FFMA R4, R0.reuse, R7, R4 ;  /* 0x0000000700047223 */ /* 0x040fe20000000004 */
[C---:B------:R-:W-:Y:S01]  /*19f0*/  FFMA R12, R0.reuse, R5, R12 ;  /* 0x00000005000c7223 */ /* 0x040fe2000000000c */
[C---:B------:R-:W-:Y:S01]  /*1a00*/  FFMA R11, R0.reuse, R11, R8 ;  /* 0x0000000b000b7223 */ /* 0x040fe20000000008 */
[C---:B------:R-:W-:Y:S01]  /*1a10*/  FFMA R10, R0.reuse, R9, R10 ;  /* 0x00000009000a7223 */ /* 0x040fe2000000000a */
[----:B------:R-:W-:Y:S01]  /*1a20*/  FFMA R7, R0, R7, R4 ;  /* 0x0000000700077223 */ /* 0x000fe20000000004 */
[----:B------:R-:W-:Y:S01]  /*1a30*/  IMAD.WIDE R4, R3, R6, c[0x0][0x1a8] ;  /* 0x00006a0003047625 */ /* 0x000fe200078e0206 */
[----:B------:R-:W-:Y:S01]  /*1a40*/  CS2R R14, SRZ ;  /* 0x00000000000e7805 */ /* 0x000fe2000001ff00 */
[----:B------:R-:W-:-:S02]  /*1a50*/  F2FP.BF16.F32.PACK_AB R19, R11, R12 ;  /* 0x0000000c0b13723e */ /* 0x000fc400000010ff */
[----:B------:R-:W-:Y:S01]  /*1a60*/  F2FP.BF16.F32.PACK_AB R18, R7, R10 ;  /* 0x0000000a0712723e */ /* 0x000fe200000010ff */
[----:B------:R-:W-:Y:S01]  /*1a70*/  CS2R R12, SRZ ;  /* 0x00000000000c7805 */ /* 0x000fe2000001ff00 */
[----:B------:R-:W-:Y:S01]  /*1a80*/  CS2R R8, SRZ ;  /* 0x0000000000087805 */ /* 0x000fe2000001ff00 */
[----:B------:R-:W-:Y:S01]  /*1a90*/  CS2R R10, SRZ ;  /* 0x00000000000a7805 */ /* 0x000fe2000001ff00 */
[----:B------:R-:W-:Y:S01]  /*1aa0*/  IMAD.WIDE R16, R25, R2, c[0x0][0x160] ;  /* 0x0000580019107625 */ /* 0x000fe200078e0202 */
[----:B------:R0:W-:Y:S01]  /*1ab0*/  STG.E.64 [R4.64], R18 ;  /* 0x0000001204007986 */ /* 0x0001e2000c101b04 */
[----:B------:R-:W-:-:S03]  /*1ac0*/  CS2R R2, SRZ ;  /* 0x0000000000027805 */ /* 0x000fc6000001ff00 */
[----:B------:R-:W2:Y:S04]  /*1ad0*/  @!P0 LDG.E.EL.128 R12, [R28.64+0x2000] ;  /* 0x002000041c0c8981 */ /* 0x000ea8000c2e1d00 */
[----:B------:R-:W3:Y:S01]  /*1ae0*/  @!P0 LDG.E.EF.128 R8, [R16.64] ;  /* 0x0000000410088981 */ /* 0x000ee2000c0e1d00 */
[----:B0-----:R-:W-:-:S05]  /*1af0*/  IMAD.WIDE R4, R25, R6, c[0x0][0x180] ;  /* 0x0000600019047625 */ /* 0x001fca00078e0206 */
[----:B------:R0:W4:Y:S01]  /*1b00*/  @!P0 LDG.E.EF.64 R2, [R4.64] ;  /* 0x0000000404028981 */ /* 0x000122000c0e1b00 */
[----:B--2---:R-:W-:Y:S02]  /*1b10*/  SEL R18, R15, RZ, !P0 ;  /* 0x000000ff0f127207 */ /* 0x004fe40004000000 */
[----:B------:R-:W-:Y:S02]  /*1b20*/  SEL R13, R13, RZ, !P0 ;  /* 0x000000ff0d0d7207 */ /* 0x000fe40004000000 */
[----:B---3--:R-:W-:Y:S01]  /*1b30*/  SEL R15, R10, RZ, !P0 ;  /* 0x000000ff0a0f7207 */ /* 0x008fe20004000000 */
[----:B0-----:R-:W-:Y:S01]  /*1b40*/  FADD R5, R18, 1 ;  /* 0x3f80000012057421 */ /* 0x001fe20000000000 */
[----:B------:R-:W-:Y:S02]  /*1b50*/  SEL R14, R14, RZ, !P0 ;  /* 0x000000ff0e0e7207 */ /* 0x000fe40004000000 */
[----:B------:R-:W-:Y:S02]  /*1b60*/  SEL R10, R11, RZ, !P0 ;  /* 0x000000ff0b0a7207 */ /* 0x000fe40004000000 */
[----:B------:R-:W-:Y:S01]  /*1b70*/  SEL R7, R12, RZ, !P0 ;  /* 0x000000ff0c077207 */ /* 0x000fe20004000000 */
[----:B------:R-:W-:Y:S01]  /*1b80*/  FADD R4, R14, 1 ;  /* 0x3f8000000e047421 */ /* 0x000fe20000000000 */
[----:B------:R-:W-:-:S02]  /*1b90*/  SEL R12, R8, RZ, !P0 ;  /* 0x000000ff080c7207 */ /* 0x000fc40004000000 */
[----:B----4-:R-:W-:Y:S01]  /*1ba0*/  SEL R3, R3, RZ, !P0 ;  /* 0x000000ff03037207 */ /* 0x010fe20004000000 */
[----:B------:R-:W-:Y:S01]  /*1bb0*/  FADD R8, R13, 1 ;  /* 0x3f8000000d087421 */ /* 0x000fe20000000000 */
[----:B------:R-:W-:Y:S01]  /*1bc0*/  SEL R9, R9, RZ, !P0 ;  /* 0x000000ff09097207 */ /* 0x000fe20004000000 */
[----:B------:R-:W-:Y:S01]  /*1bd0*/  FMUL R17, R10, R5 ;  /* 0x000000050a117220 */ /* 0x000fe20000400000 */
[----:B------:R-:W-:Y:S01]  /*1be0*/  SEL R2, R2, RZ, !P0 ;  /* 0x000000ff02027207 */ /* 0x000fe20004000000 */
[----:B------:R-:W-:Y:S01]  /*1bf0*/  FADD R7, R7, 1 ;  /* 0x3f80000007077421 */ /* 0x000fe20000000000 */
[----:B------:R-:W-:Y:S01]  /*1c00*/  PRMT R5, R3, 0x7632, R5 ;  /* 0x0000763203057816 */ /* 0x000fe20000000005 */
[----:B------:R-:W-:Y:S01]  /*1c10*/  FMUL R13, R9, R8 ;  /* 0x00000008090d7220 */ /* 0x000fe20000400000 */
[----:B------:R-:W-:Y:S01]  /*1c20*/  FMUL R15, R15, R4 ;  /* 0x000000040f0f7220 */ /* 0x000fe20000400000 */
[----:B------:R-:W-:Y:S01]  /*1c30*/  PRMT R4, R2, 0x7632, R4 ;  /* 0x0000763202047816 */ /* 0x000fe20000000004 */
[----:B------:R-:W-:Y:S01]  /*1c40*/  FMUL R11, R12, R7 ;  /* 0x000000070c0b7220 */ /* 0x000fe20000400000 */
[----:B------:R-:W-:-:S02]  /*1c50*/  SHF.L.U32 R9, R3, 0x10, RZ ;  /* 0x0000001003097819 */ /* 0x000fc400000006ff */
[----:B------:R-:W-:Y:S02]  /*1c60*/  SHF.L.U32 R5, R5, 0x10, RZ ;  /* 0x0000001005057819 */ /* 0x000fe400000006ff */
[----:B------:R-:W-:Y:S01]  /*1c70*/  SHF.L.U32 R7, R2, 0x10, RZ ;  /* 0x0000001002077819 */ /* 0x000fe200000006ff */
[----:B------:R-:W-:Y:S01]  /*1c80*/  FMUL R2, R24, R13 ;  /* 0x0000000d18027220 */ /* 0x000fe20000400000 */
[----:B------:R-:W-:Y:S01]  /*1c90*/  SHF.L.U32 R3, R4, 0x10, RZ ;  /* 0x0000001004037819 */ /* 0x000fe200000006ff */
[----:B------:R-:W-:Y:S01]  /*1ca0*/  FMUL R11, R24, R11 ;  /* 0x0000000b180b7220 */ /* 0x000fe20000400000 */
[C---:B------:R-:W-:Y:S01]  /*1cb0*/  FMUL R13, R0.reuse, R9 ;  /* 0x00000009000d7220 */ /* 0x040fe20000400000 */
[C---:B------:R-:W-:Y:S02]  /*1cc0*/  FMUL R4, R0.reuse, R5 ;  /* 0x0000000500047220 */ /* 0x040fe40000400000 */
[C---:B------:R-:W-:Y:S01]  /*1cd0*/  FFMA R8, R0.reuse, R7, R11 ;  /* 0x0000000700087223 */ /* 0x040fe2000000000b */
[----:B------:R-:W-:Y:S01]  /*1ce0*/  FFMA R2, R0, R3, R2 ;  /* 0x0000000300027223 */ /* 0x000fe20000000002 */
[C---:B------:R-:W-:Y:S01]  /*1cf0*/  FFMA R10, R24.reuse, R15, R13 ;  /* 0x0000000f180a7223 */ /* 0x040fe2000000000d */
[----:B------:R-:W-:Y:S01]  /*1d00*/  FFMA R4, R24, R17, R4 ;  /* 0x0000001118047223 */ /* 0x000fe20000000004 */
[C---:B------:R-:W-:Y:S01]  /*1d10*/  FFMA R8, R0.reuse, R7, R8 ;  /* 0x0000000700087223 */ /* 0x040fe20000000008 */
[C---:B------:R-:W-:Y:S01]  /*1d20*/  FFMA R3, R0.reuse, R3, R2 ;  /* 0x0000000300037223 */ /* 0x040fe20000000002 */
[C---:B------:R-:W-:Y:S01]  /*1d30*/  FFMA R10, R0.reuse, R9, R10 ;  /* 0x00000009000a7223 */ /* 0x040fe2000000000a */
[----:B------:R-:W-:Y:S01]  /*1d40*/  FFMA R5, R0, R5, R4 ;  /* 0x0000000500057223 */ /* 0x000fe20000000004 */
[----:B------:R-:W-:-:S02]  /*1d50*/  IMAD.WIDE R6, R25, R6, c[0x0][0x1a8] ;  /* 0x00006a0019067625 */ /* 0x000fc400078e0206 */
[----:B------:R-:W-:Y:S02]  /*1d60*/  F2FP.BF16.F32.PACK_AB R4, R3, R8 ;  /* 0x000000080304723e */ /* 0x000fe400000010ff */
[----:B------:R-:W-:Y:S01]  /*1d70*/  F2FP.BF16.F32.PACK_AB R5, R5, R10 ;  /* 0x0000000a0505723e */ /* 0x000fe200000010ff */
[----:B------:R-:W-:Y:S06]  /*1d80*/  @P0 EXIT ;  /* 0x000000000000094d */ /* 0x000fec0003800000 */
[----:B------:R-:W-:Y:S01]  /*1d90*/  STG.E.64 [R6.64], R4 ;  /* 0x0000000406007986 */ /* 0x000fe2000c101b04 */
[----:B------:R-:W-:Y:S05]  /*1da0*/  EXIT ;  /* 0x000000000000794d */ /* 0x000fea0003800000 */
.L_x_2:
[----:B------:R-:W-:-:S00]  /*1db0*/  BRA `(.L_x_2) ;  /* 0xfffffff000007947 */ /* 0x000fc0000383ffff */
[----:B------:R-:W-:-:S00]  /*1dc0*/  NOP ;  /* 0x0000000000007918 */ /* 0x000fc00000000000 */
        /* <DEDUP_REMOVED lines=11> */
.L_x_3:


//--------------------- .nv.shared.triton__0d1d2d3d4d5d6d7d8d9d10de11de --------------------------
	.section	.nv.shared.triton__0d1d2d3d4d5d6d7d8d9d10de11de,"aw",@nobits
	.align	16
